//
// Generated by NVIDIA NVVM Compiler
//
// Compiler Build ID: CL-36424714
// Cuda compilation tools, release 13.0, V13.0.88
// Based on NVVM 20.0.0
//

.version 9.0
.target sm_100
.address_size 64

	// .globl	_Z8cuda_addPfS_S_m

.visible .entry _Z8cuda_addPfS_S_m(
	.param .u64 .ptr .align 1 _Z8cuda_addPfS_S_m_param_0,
	.param .u64 .ptr .align 1 _Z8cuda_addPfS_S_m_param_1,
	.param .u64 .ptr .align 1 _Z8cuda_addPfS_S_m_param_2,
	.param .u64 _Z8cuda_addPfS_S_m_param_3
)
{
	.reg .pred 	%p<3>;
	.reg .b32 	%r<10>;
	.reg .b32 	%f<13>;
	.reg .b64 	%rd<15>;

	ld.param.u64 	%rd6, [_Z8cuda_addPfS_S_m_param_0];
	ld.param.u64 	%rd7, [_Z8cuda_addPfS_S_m_param_1];
	ld.param.u64 	%rd8, [_Z8cuda_addPfS_S_m_param_2];
	ld.param.u64 	%rd9, [_Z8cuda_addPfS_S_m_param_3];
	mov.u32 	%r6, %ctaid.x;
	mov.u32 	%r1, %ntid.x;
	mov.u32 	%r7, %tid.x;
	mad.lo.s32 	%r9, %r6, %r1, %r7;
	cvt.s64.s32 	%rd1, %r9;
	shr.u64 	%rd2, %rd9, 2;
	setp.le.u64 	%p1, %rd2, %rd1;
	@%p1 bra 	$L__BB0_3;
	cvta.to.global.u64 	%rd10, %rd6;
	cvta.to.global.u64 	%rd11, %rd7;
	cvta.to.global.u64 	%rd12, %rd8;
	shl.b64 	%rd13, %rd1, 4;
	add.s64 	%rd3, %rd10, %rd13;
	add.s64 	%rd4, %rd11, %rd13;
	add.s64 	%rd5, %rd12, %rd13;
	mov.u32 	%r8, %nctaid.x;
	mul.lo.s32 	%r3, %r1, %r8;
$L__BB0_2:
	.pragma "used_bytes_mask 4095";
	ld.global.v4.f32 	{%f1, %f2, %f3, %f4}, [%rd3];
	ld.global.v4.f32 	{%f5, %f6, %f7, %f8}, [%rd4];
	add.f32 	%f9, %f1, %f5;
	add.f32 	%f10, %f2, %f6;
	add.f32 	%f11, %f3, %f7;
	add.f32 	%f12, %f1, %f8;
	st.global.v4.f32 	[%rd5], {%f9, %f10, %f11, %f12};
	add.s32 	%r9, %r9, %r3;
	cvt.s64.s32 	%rd14, %r9;
	setp.gt.u64 	%p2, %rd2, %rd14;
	@%p2 bra 	$L__BB0_2;
$L__BB0_3:
	ret;

}


// ===== COMPILED SASS (sm_100) =====

	.target	sm_100

	.elftype	@"ET_EXEC"


//--------------------- .note.nv.tkinfo           --------------------------
	.section	.note.nv.tkinfo,"",@"SHT_NOTE"
	.sectionflags	@"SHF_NOTE_NV_TKINFO"
	.tkinfo
        /*0018*/ 	.word	0x00000002
        /*0030*/ 	.string	""
        /*0030*/ 	.string	"ptxas"
        /*0030*/ 	.string	"Cuda compilation tools, release 13.0, V13.0.88"
        /*0030*/ 	.string	"Build cuda_13.0.r13.0/compiler.36424714_0"
        /*0030*/ 	.string	"-arch sm_100 -m 64 "



//--------------------- .note.nv.cuinfo           --------------------------
	.section	.note.nv.cuinfo,"",@"SHT_NOTE"
	.sectionflags	@"SHF_NOTE_NV_CUINFO"
        /*0018*/ 	.short	0x0002
        /*001a*/ 	.short	0x0064
        /*001c*/ 	.short	0x0082
	.zero		2


//--------------------- .nv.info                  --------------------------
	.section	.nv.info,"",@"SHT_CUDA_INFO"
	.align	4


	//----- nvinfo : EIATTR_REGCOUNT
	.align		4
        /*0000*/ 	.byte	0x04, 0x2f
        /*0002*/ 	.short	(.L_1 - .L_0)
	.align		4
.L_0:
        /*0004*/ 	.word	index@(_Z8cuda_addPfS_S_m)
        /*0008*/ 	.word	0x00000014


	//----- nvinfo : EIATTR_FRAME_SIZE
	.align		4
.L_1:
        /*000c*/ 	.byte	0x04, 0x11
        /*000e*/ 	.short	(.L_3 - .L_2)
	.align		4
.L_2:
        /*0010*/ 	.word	index@(_Z8cuda_addPfS_S_m)
        /*0014*/ 	.word	0x00000000


	//----- nvinfo : EIATTR_MIN_STACK_SIZE
	.align		4
.L_3:
        /*0018*/ 	.byte	0x04, 0x12
        /*001a*/ 	.short	(.L_5 - .L_4)
	.align		4
.L_4:
        /*001c*/ 	.word	index@(_Z8cuda_addPfS_S_m)
        /*0020*/ 	.word	0x00000000
.L_5:


//--------------------- .nv.compat                --------------------------
	.section	.nv.compat,"",@"SHT_CUDA_COMPAT_INFO"
	.align	4
        /*0000*/ 	.byte	0x02, 0x09, 0x00, 0x00, 0x02, 0x02, 0x01, 0x00, 0x02, 0x05, 0x05, 0x00, 0x03, 0x07, 0x01, 0x01
        /*0010*/ 	.byte	0x02, 0x03, 0x00, 0x00, 0x02, 0x06, 0x01, 0x00, 0x04, 0x0b, 0x08, 0x00, 0x09, 0x00, 0x00, 0x00
        /*0020*/ 	.byte	0x00, 0x00, 0x00, 0x00


//--------------------- .nv.info._Z8cuda_addPfS_S_m --------------------------
	.section	.nv.info._Z8cuda_addPfS_S_m,"",@"SHT_CUDA_INFO"
	.sectionflags	@""
	.align	4


	//----- nvinfo : EIATTR_CUDA_API_VERSION
	.align		4
        /*0000*/ 	.byte	0x04, 0x37
        /*0002*/ 	.short	(.L_7 - .L_6)
.L_6:
        /*0004*/ 	.word	0x00000082


	//----- nvinfo : EIATTR_KPARAM_INFO
	.align		4
.L_7:
        /*0008*/ 	.byte	0x04, 0x17
        /*000a*/ 	.short	(.L_9 - .L_8)
.L_8:
        /*000c*/ 	.word	0x00000000
        /*0010*/ 	.short	0x0003
        /*0012*/ 	.short	0x0018
        /*0014*/ 	.byte	0x00, 0xf0, 0x21, 0x00


	//----- nvinfo : EIATTR_KPARAM_INFO
	.align		4
.L_9:
        /*0018*/ 	.byte	0x04, 0x17
        /*001a*/ 	.short	(.L_11 - .L_10)
.L_10:
        /*001c*/ 	.word	0x00000000
        /*0020*/ 	.short	0x0002
        /*0022*/ 	.short	0x0010
        /*0024*/ 	.byte	0x00, 0xf5, 0x21, 0x00


	//----- nvinfo : EIATTR_KPARAM_INFO
	.align		4
.L_11:
        /*0028*/ 	.byte	0x04, 0x17
        /*002a*/ 	.short	(.L_13 - .L_12)
.L_12:
        /*002c*/ 	.word	0x00000000
        /*0030*/ 	.short	0x0001
        /*0032*/ 	.short	0x0008
        /*0034*/ 	.byte	0x00, 0xf5, 0x21, 0x00


	//----- nvinfo : EIATTR_KPARAM_INFO
	.align		4
.L_13:
        /*0038*/ 	.byte	0x04, 0x17
        /*003a*/ 	.short	(.L_15 - .L_14)
.L_14:
        /*003c*/ 	.word	0x00000000
        /*0040*/ 	.short	0x0000
        /*0042*/ 	.short	0x0000
        /*0044*/ 	.byte	0x00, 0xf5, 0x21, 0x00


	//----- nvinfo : EIATTR_SPARSE_MMA_MASK
	.align		4
.L_15:
        /*0048*/ 	.byte	0x03, 0x50
        /*004a*/ 	.short	0x0000


	//----- nvinfo : EIATTR_MAXREG_COUNT
	.align		4
        /*004c*/ 	.byte	0x03, 0x1b
        /*004e*/ 	.short	0x00ff


	//----- nvinfo : EIATTR_MERCURY_ISA_VERSION
	.align		4
        /*0050*/ 	.byte	0x03, 0x5f
        /*0052*/ 	.short	0x0101


	//----- nvinfo : EIATTR_UNUSED_LOAD_BYTE_OFFSET
	.align		4
        /*0054*/ 	.byte	0x04, 0x44
        /*0056*/ 	.short	(.L_17 - .L_16)


	//   ....[0]....
.L_16:
        /*0058*/ 	.word	0x000001a0
        /*005c*/ 	.word	0x00000fff


	//----- nvinfo : EIATTR_VRC_CTA_INIT_COUNT
	.align		4
.L_17:
        /*0060*/ 	.byte	0x02, 0x4a
	.zero		1
	.zero		1


	//----- nvinfo : EIATTR_EXIT_INSTR_OFFSETS
	.align		4
        /*0064*/ 	.byte	0x04, 0x1c
        /*0066*/ 	.short	(.L_19 - .L_18)


	//   ....[0]....
.L_18:
        /*0068*/ 	.word	0x000000c0


	//   ....[1]....
        /*006c*/ 	.word	0x00000270


	//----- nvinfo : EIATTR_CRS_STACK_SIZE
	.align		4
.L_19:
        /*0070*/ 	.byte	0x04, 0x1e
        /*0072*/ 	.short	(.L_21 - .L_20)
.L_20:
        /*0074*/ 	.word	0x00000000


	//----- nvinfo : EIATTR_CBANK_PARAM_SIZE
	.align		4
.L_21:
        /*0078*/ 	.byte	0x03, 0x19
        /*007a*/ 	.short	0x0020


	//----- nvinfo : EIATTR_PARAM_CBANK
	.align		4
        /*007c*/ 	.byte	0x04, 0x0a
        /*007e*/ 	.short	(.L_23 - .L_22)
	.align		4
.L_22:
        /*0080*/ 	.word	index@(.nv.constant0._Z8cuda_addPfS_S_m)
        /*0084*/ 	.short	0x0380
        /*0086*/ 	.short	0x0020


	//----- nvinfo : EIATTR_SW_WAR
	.align		4
.L_23:
        /*0088*/ 	.byte	0x04, 0x36
        /*008a*/ 	.short	(.L_25 - .L_24)
.L_24:
        /*008c*/ 	.word	0x00000008
.L_25:


//--------------------- .nv.callgraph             --------------------------
	.section	.nv.callgraph,"",@"SHT_CUDA_CALLGRAPH"
	.align	4
	.sectionentsize	8
	.align		4
        /*0000*/ 	.word	0x00000000
	.align		4
        /*0004*/ 	.word	0xffffffff
	.align		4
        /*0008*/ 	.word	0x00000000
	.align		4
        /*000c*/ 	.word	0xfffffffe
	.align		4
        /*0010*/ 	.word	0x00000000
	.align		4
        /*0014*/ 	.word	0xfffffffd
	.align		4
        /*0018*/ 	.word	0x00000000
	.align		4
        /*001c*/ 	.word	0xfffffffc


//--------------------- .text._Z8cuda_addPfS_S_m  --------------------------
	.section	.text._Z8cuda_addPfS_S_m,"ax",@progbits
	.align	128
        .global         _Z8cuda_addPfS_S_m
        .type           _Z8cuda_addPfS_S_m,@function
        .size           _Z8cuda_addPfS_S_m,(.L_x_2 - _Z8cuda_addPfS_S_m)
        .other          _Z8cuda_addPfS_S_m,@"STO_CUDA_ENTRY STV_DEFAULT"
_Z8cuda_addPfS_S_m:
.text._Z8cuda_addPfS_S_m:
[----:B------:R-:W-:Y:S01]  /*0000*/  LDC R1, c[0x0][0x37c] ;  /* 0x0000df00ff017b82 */ /* 0x000fe20000000800 */
[----:B------:R-:W0:Y:S07]  /*0010*/  S2R R0, SR_TID.X ;  /* 0x0000000000007919 */ /* 0x000e2e0000002100 */
[----:B------:R-:W0:Y:S01]  /*0020*/  S2UR UR6, SR_CTAID.X ;  /* 0x00000000000679c3 */ /* 0x000e220000002500 */
[----:B------:R-:W1:Y:S07]  /*0030*/  LDCU.64 UR4, c[0x0][0x398] ;  /* 0x00007300ff0477ac */ /* 0x000e6e0008000a00 */
[----:B------:R-:W0:Y:S01]  /*0040*/  LDC R17, c[0x0][0x360] ;  /* 0x0000d800ff117b82 */ /* 0x000e220000000800 */
[----:B-1----:R-:W-:-:S02]  /*0050*/  USHF.R.U64 UR4, UR4, 0x2, UR5 ;  /* 0x0000000204047899 */ /* 0x002fc40008001205 */
[----:B------:R-:W-:-:S06]  /*0060*/  USHF.R.U32.HI UR5, URZ, 0x2, UR5 ;  /* 0x00000002ff057899 */ /* 0x000fcc0008011605 */
[----:B------:R-:W-:Y:S02]  /*0070*/  IMAD.U32 R2, RZ, RZ, UR5 ;  /* 0x00000005ff027e24 */ /* 0x000fe4000f8e00ff */
[----:B0-----:R-:W-:-:S05]  /*0080*/  IMAD R0, R17, UR6, R0 ;  /* 0x0000000611007c24 */ /* 0x001fca000f8e0200 */
[----:B------:R-:W-:Y:S02]  /*0090*/  ISETP.LT.U32.AND P0, PT, R0, UR4, PT ;  /* 0x0000000400007c0c */ /* 0x000fe4000bf01070 */
[----:B------:R-:W-:-:S04]  /*00a0*/  SHF.R.S32.HI R3, RZ, 0x1f, R0 ;  /* 0x0000001fff037819 */ /* 0x000fc80000011400 */
[----:B------:R-:W-:-:S13]  /*00b0*/  ISETP.GT.U32.AND.EX P0, PT, R2, R3, PT, P0 ;  /* 0x000000030200720c */ /* 0x000fda0003f04100 */
[----:B------:R-:W-:Y:S05]  /*00c0*/  @!P0 EXIT ;  /* 0x000000000000894d */ /* 0x000fea0003800000 */
[----:B------:R-:W0:Y:S01]  /*00d0*/  LDCU.128 UR12, c[0x0][0x380] ;  /* 0x00007000ff0c77ac */ /* 0x000e220008000c00 */
[C---:B------:R-:W-:Y:S01]  /*00e0*/  IMAD.SHL.U32 R14, R0.reuse, 0x10, RZ ;  /* 0x00000010000e7824 */ /* 0x040fe200078e00ff */
[----:B------:R-:W-:Y:S01]  /*00f0*/  SHF.L.U64.HI R4, R0, 0x4, R3 ;  /* 0x0000000400047819 */ /* 0x000fe20000010203 */
[----:B------:R-:W1:Y:S01]  /*0100*/  LDCU.64 UR10, c[0x0][0x390] ;  /* 0x00007200ff0a77ac */ /* 0x000e620008000a00 */
[----:B------:R-:W2:Y:S01]  /*0110*/  LDCU UR6, c[0x0][0x370] ;  /* 0x00006e00ff0677ac */ /* 0x000ea20008000800 */
[----:B------:R-:W3:Y:S01]  /*0120*/  LDCU.64 UR8, c[0x0][0x358] ;  /* 0x00006b00ff0877ac */ /* 0x000ee20008000a00 */
[C---:B0-----:R-:W-:Y:S02]  /*0130*/  IADD3 R12, P0, PT, R14.reuse, UR12, RZ ;  /* 0x0000000c0e0c7c10 */ /* 0x041fe4000ff1e0ff */
[C---:B------:R-:W-:Y:S02]  /*0140*/  IADD3 R2, P1, PT, R14.reuse, UR14, RZ ;  /* 0x0000000e0e027c10 */ /* 0x040fe4000ff3e0ff */
[----:B-1----:R-:W-:-:S02]  /*0150*/  IADD3 R14, P2, PT, R14, UR10, RZ ;  /* 0x0000000a0e0e7c10 */ /* 0x002fc4000ff5e0ff */
[C---:B------:R-:W-:Y:S02]  /*0160*/  IADD3.X R13, PT, PT, R4.reuse, UR13, RZ, P0, !PT ;  /* 0x0000000d040d7c10 */ /* 0x040fe400087fe4ff */
[C---:B------:R-:W-:Y:S01]  /*0170*/  IADD3.X R3, PT, PT, R4.reuse, UR15, RZ, P1, !PT ;  /* 0x0000000f04037c10 */ /* 0x040fe20008ffe4ff */
[----:B--2---:R-:W-:Y:S01]  /*0180*/  IMAD R17, R17, UR6, RZ ;  /* 0x0000000611117c24 */ /* 0x004fe2000f8e02ff */
[----:B---3--:R-:W-:-:S07]  /*0190*/  IADD3.X R15, PT, PT, R4, UR11, RZ, P2, !PT ;  /* 0x0000000b040f7c10 */ /* 0x008fce00097fe4ff */
.L_x_0:
[----:B------:R-:W2:Y:S04]  /*01a0*/  LDG.E.128 R4, desc[UR8][R12.64] ;  /* 0x000000080c047981 */ /* 0x000ea8000c1e1d00 */
[----:B0-----:R-:W2:Y:S01]  /*01b0*/  LDG.E.128 R8, desc[UR8][R2.64] ;  /* 0x0000000802087981 */ /* 0x001ea2000c1e1d00 */
[----:B------:R-:W-:-:S05]  /*01c0*/  IMAD.IADD R0, R17, 0x1, R0 ;  /* 0x0000000111007824 */ /* 0x000fca00078e0200 */
[----:B------:R-:W-:Y:S01]  /*01d0*/  ISETP.LT.U32.AND P0, PT, R0, UR4, PT ;  /* 0x0000000400007c0c */ /* 0x000fe2000bf01070 */
[----:B--2---:R-:W-:Y:S01]  /*01e0*/  FADD R9, R5, R9 ;  /* 0x0000000905097221 */ /* 0x004fe20000000000 */
[----:B------:R-:W-:Y:S01]  /*01f0*/  FADD R10, R6, R10 ;  /* 0x0000000a060a7221 */ /* 0x000fe20000000000 */
[C---:B------:R-:W-:Y:S01]  /*0200*/  FADD R8, R4.reuse, R8 ;  /* 0x0000000804087221 */ /* 0x040fe20000000000 */
[----:B------:R-:W-:Y:S01]  /*0210*/  FADD R11, R4, R11 ;  /* 0x0000000b040b7221 */ /* 0x000fe20000000000 */
[----:B------:R-:W-:Y:S01]  /*0220*/  IMAD.U32 R5, RZ, RZ, UR5 ;  /* 0x00000005ff057e24 */ /* 0x000fe2000f8e00ff */
[----:B------:R-:W-:-:S03]  /*0230*/  SHF.R.S32.HI R4, RZ, 0x1f, R0 ;  /* 0x0000001fff047819 */ /* 0x000fc60000011400 */
[----:B------:R0:W-:Y:S01]  /*0240*/  STG.E.128 desc[UR8][R14.64], R8 ;  /* 0x000000080e007986 */ /* 0x0001e2000c101d08 */
[----:B------:R-:W-:-:S13]  /*0250*/  ISETP.GT.U32.AND.EX P0, PT, R5, R4, PT, P0 ;  /* 0x000000040500720c */ /* 0x000fda0003f04100 */
[----:B------:R-:W-:Y:S05]  /*0260*/  @P0 BRA `(.L_x_0) ;  /* 0xfffffffc00cc0947 */ /* 0x000fea000383ffff */
[----:B------:R-:W-:Y:S05]  /*0270*/  EXIT ;  /* 0x000000000000794d */ /* 0x000fea0003800000 */
.L_x_1:
[----:B------:R-:W-:-:S00]  /*0280*/  BRA `(.L_x_1) ;  /* 0xfffffffc00fc7947 */ /* 0x000fc0000383ffff */
[----:B------:R-:W-:-:S00]  /*0290*/  NOP ;  /* 0x0000000000007918 */ /* 0x000fc00000000000 */
        /* <DEDUP_REMOVED lines=14> */
.L_x_2:


//--------------------- .nv.shared.reserved.0     --------------------------
	.section	.nv.shared.reserved.0,"aw",@nobits
	.weak		__nv_reservedSMEM_offset_0_alias
	.size		__nv_reservedSMEM_offset_0_alias, 0, 64
	.other		__nv_reservedSMEM_offset_0_alias,@"STO_CUDA_RESERVED_SHARED STV_DEFAULT"
__nv_reservedSMEM_offset_0_alias:
	.zero		0
	.zero		64


//--------------------- .nv.constant0._Z8cuda_addPfS_S_m --------------------------
	.section	.nv.constant0._Z8cuda_addPfS_S_m,"a",@progbits
	.sectionflags	@""
	.align	4
.nv.constant0._Z8cuda_addPfS_S_m:
	.zero		928


//--------------------- SYMBOLS --------------------------

	.type		.nv.reservedSmem.offset0,@object
	.size		.nv.reservedSmem.offset0,0x4
